	.headerflags	@"EF_CUDA_TEXMODE_UNIFIED EF_CUDA_64BIT_ADDRESS EF_CUDA_ACCELERATORS EF_CUDA_SM90 EF_CUDA_VIRTUAL_SM(EF_CUDA_SM90)"
	.elftype	@"ET_EXEC"


//--------------------- .nv.info                  --------------------------
	.section	.nv.info,"",@"SHT_CUDA_INFO"
	.align	4


	//----- nvinfo : EIATTR_REGCOUNT
	.align		4
        /*0000*/ 	.byte	0x04, 0x2f
        /*0002*/ 	.short	(.L_3 - .L_2)
	.align		4
.L_2:
        /*0004*/ 	.word	index@(triton_poi_fused__native_batch_norm_legit_no_training_add_convolution_relu_threshold_backward_18)
        /*0008*/ 	.word	0x00000018


	//----- nvinfo : EIATTR_MIN_STACK_SIZE
	.align		4
.L_3:
        /*000c*/ 	.byte	0x04, 0x12
        /*000e*/ 	.short	(.L_5 - .L_4)
	.align		4
.L_4:
        /*0010*/ 	.word	index@(triton_poi_fused__native_batch_norm_legit_no_training_add_convolution_relu_threshold_backward_18)
        /*0014*/ 	.word	0x00000000


	//----- nvinfo : EIATTR_FRAME_SIZE
	.align		4
.L_5:
        /*0018*/ 	.byte	0x04, 0x11
        /*001a*/ 	.short	(.L_7 - .L_6)
	.align		4
.L_6:
        /*001c*/ 	.word	index@(triton_poi_fused__native_batch_norm_legit_no_training_add_convolution_relu_threshold_backward_18)
        /*0020*/ 	.word	0x00000000


	//----- nvinfo : EIATTR_MIN_STACK_SIZE
	.align		4
.L_7:
        /*0024*/ 	.byte	0x04, 0x12
        /*0026*/ 	.short	(.L_9 - .L_8)
	.align		4
.L_8:
        /*0028*/ 	.word	index@(triton_poi_fused__native_batch_norm_legit_no_training_add_convolution_relu_threshold_backward_18)
        /*002c*/ 	.word	0x00000000
.L_9:


//--------------------- .nv.info.triton_poi_fused__native_batch_norm_legit_no_training_add_convolution_relu_threshold_backward_18 --------------------------
	.section	.nv.info.triton_poi_fused__native_batch_norm_legit_no_training_add_convolution_relu_threshold_backward_18,"",@"SHT_CUDA_INFO"
	.sectionflags	@""
	.align	4


	//----- nvinfo : EIATTR_CUDA_API_VERSION
	.align		4
        /*0000*/ 	.byte	0x04, 0x37
        /*0002*/ 	.short	(.L_11 - .L_10)
.L_10:
        /*0004*/ 	.word	0x0000007c


	//----- nvinfo : EIATTR_KPARAM_INFO
	.align		4
.L_11:
        /*0008*/ 	.byte	0x04, 0x17
        /*000a*/ 	.short	(.L_13 - .L_12)
.L_12:
        /*000c*/ 	.word	0x00000000
        /*0010*/ 	.short	0x0009
        /*0012*/ 	.short	0x0048
        /*0014*/ 	.byte	0x00, 0xf0, 0x11, 0x00


	//----- nvinfo : EIATTR_KPARAM_INFO
	.align		4
.L_13:
        /*0018*/ 	.byte	0x04, 0x17
        /*001a*/ 	.short	(.L_15 - .L_14)
.L_14:
        /*001c*/ 	.word	0x00000000
        /*0020*/ 	.short	0x0008
        /*0022*/ 	.short	0x0040
        /*0024*/ 	.byte	0x00, 0xf4, 0x21, 0x00


	//----- nvinfo : EIATTR_KPARAM_INFO
	.align		4
.L_15:
        /*0028*/ 	.byte	0x04, 0x17
        /*002a*/ 	.short	(.L_17 - .L_16)
.L_16:
        /*002c*/ 	.word	0x00000000
        /*0030*/ 	.short	0x0007
        /*0032*/ 	.short	0x0038
        /*0034*/ 	.byte	0x00, 0xf4, 0x21, 0x00


	//----- nvinfo : EIATTR_KPARAM_INFO
	.align		4
.L_17:
        /*0038*/ 	.byte	0x04, 0x17
        /*003a*/ 	.short	(.L_19 - .L_18)
.L_18:
        /*003c*/ 	.word	0x00000000
        /*0040*/ 	.short	0x0006
        /*0042*/ 	.short	0x0030
        /*0044*/ 	.byte	0x00, 0xf4, 0x21, 0x00


	//----- nvinfo : EIATTR_KPARAM_INFO
	.align		4
.L_19:
        /*0048*/ 	.byte	0x04, 0x17
        /*004a*/ 	.short	(.L_21 - .L_20)
.L_20:
        /*004c*/ 	.word	0x00000000
        /*0050*/ 	.short	0x0005
        /*0052*/ 	.short	0x0028
        /*0054*/ 	.byte	0x00, 0xf4, 0x21, 0x00


	//----- nvinfo : EIATTR_KPARAM_INFO
	.align		4
.L_21:
        /*0058*/ 	.byte	0x04, 0x17
        /*005a*/ 	.short	(.L_23 - .L_22)
.L_22:
        /*005c*/ 	.word	0x00000000
        /*0060*/ 	.short	0x0004
        /*0062*/ 	.short	0x0020
        /*0064*/ 	.byte	0x00, 0xf4, 0x21, 0x00


	//----- nvinfo : EIATTR_KPARAM_INFO
	.align		4
.L_23:
        /*0068*/ 	.byte	0x04, 0x17
        /*006a*/ 	.short	(.L_25 - .L_24)
.L_24:
        /*006c*/ 	.word	0x00000000
        /*0070*/ 	.short	0x0003
        /*0072*/ 	.short	0x0018
        /*0074*/ 	.byte	0x00, 0xf4, 0x21, 0x00


	//----- nvinfo : EIATTR_KPARAM_INFO
	.align		4
.L_25:
        /*0078*/ 	.byte	0x04, 0x17
        /*007a*/ 	.short	(.L_27 - .L_26)
.L_26:
        /*007c*/ 	.word	0x00000000
        /*0080*/ 	.short	0x0002
        /*0082*/ 	.short	0x0010
        /*0084*/ 	.byte	0x00, 0xf4, 0x21, 0x00


	//----- nvinfo : EIATTR_KPARAM_INFO
	.align		4
.L_27:
        /*0088*/ 	.byte	0x04, 0x17
        /*008a*/ 	.short	(.L_29 - .L_28)
.L_28:
        /*008c*/ 	.word	0x00000000
        /*0090*/ 	.short	0x0001
        /*0092*/ 	.short	0x0008
        /*0094*/ 	.byte	0x00, 0xf4, 0x21, 0x00


	//----- nvinfo : EIATTR_KPARAM_INFO
	.align		4
.L_29:
        /*0098*/ 	.byte	0x04, 0x17
        /*009a*/ 	.short	(.L_31 - .L_30)
.L_30:
        /*009c*/ 	.word	0x00000000
        /*00a0*/ 	.short	0x0000
        /*00a2*/ 	.short	0x0000
        /*00a4*/ 	.byte	0x00, 0xf4, 0x21, 0x00


	//----- nvinfo : EIATTR_SPARSE_MMA_MASK
	.align		4
.L_31:
        /*00a8*/ 	.byte	0x03, 0x50
        /*00aa*/ 	.short	0x0000


	//----- nvinfo : EIATTR_MAXREG_COUNT
	.align		4
        /*00ac*/ 	.byte	0x03, 0x1b
        /*00ae*/ 	.short	0x00ff


	//----- nvinfo : EIATTR_EXIT_INSTR_OFFSETS
	.align		4
        /*00b0*/ 	.byte	0x04, 0x1c
        /*00b2*/ 	.short	(.L_33 - .L_32)


	//   ....[0]....
.L_32:
        /*00b4*/ 	.word	0x00000550


	//----- nvinfo : EIATTR_REQNTID
	.align		4
.L_33:
        /*00b8*/ 	.byte	0x04, 0x10
        /*00ba*/ 	.short	(.L_35 - .L_34)
.L_34:
        /*00bc*/ 	.word	0x00000080
        /*00c0*/ 	.word	0x00000001
        /*00c4*/ 	.word	0x00000001


	//----- nvinfo : EIATTR_CBANK_PARAM_SIZE
	.align		4
.L_35:
        /*00c8*/ 	.byte	0x03, 0x19
        /*00ca*/ 	.short	0x004c


	//----- nvinfo : EIATTR_PARAM_CBANK
	.align		4
        /*00cc*/ 	.byte	0x04, 0x0a
        /*00ce*/ 	.short	(.L_37 - .L_36)
	.align		4
.L_36:
        /*00d0*/ 	.word	index@(.nv.constant0.triton_poi_fused__native_batch_norm_legit_no_training_add_convolution_relu_threshold_backward_18)
        /*00d4*/ 	.short	0x0210
        /*00d6*/ 	.short	0x004c


	//----- nvinfo : EIATTR_SW_WAR
	.align		4
.L_37:
        /*00d8*/ 	.byte	0x04, 0x36
        /*00da*/ 	.short	(.L_39 - .L_38)
.L_38:
        /*00dc*/ 	.word	0x00000008
.L_39:


//--------------------- .nv.callgraph             --------------------------
	.section	.nv.callgraph,"",@"SHT_CUDA_CALLGRAPH"
	.align	4
	.sectionentsize	8
	.align		4
        /*0000*/ 	.word	0x00000000
	.align		4
        /*0004*/ 	.word	0xffffffff
	.align		4
        /*0008*/ 	.word	0x00000000
	.align		4
        /*000c*/ 	.word	0xfffffffe
	.align		4
        /*0010*/ 	.word	0x00000000
	.align		4
        /*0014*/ 	.word	0xfffffffd
	.align		4
        /*0018*/ 	.word	0x00000000
	.align		4
        /*001c*/ 	.word	0xfffffffc


//--------------------- .nv.constant4             --------------------------
	.section	.nv.constant4,"a",@progbits
	.align	8
	.align		8
.nv.constant4:
        /*0000*/ 	.dword	_$_str
	.align		8
        /*0008*/ 	.dword	_$_str_$_2


//--------------------- .text.triton_poi_fused__native_batch_norm_legit_no_training_add_convolution_relu_threshold_backward_18 --------------------------
	.section	.text.triton_poi_fused__native_batch_norm_legit_no_training_add_convolution_relu_threshold_backward_18,"ax",@progbits
	.align	128
        .global         triton_poi_fused__native_batch_norm_legit_no_training_add_convolution_relu_threshold_backward_18
        .type           triton_poi_fused__native_batch_norm_legit_no_training_add_convolution_relu_threshold_backward_18,@function
        .size           triton_poi_fused__native_batch_norm_legit_no_training_add_convolution_relu_threshold_backward_18,(.L_x_1 - triton_poi_fused__native_batch_norm_legit_no_training_add_convolution_relu_threshold_backward_18)
        .other          triton_poi_fused__native_batch_norm_legit_no_training_add_convolution_relu_threshold_backward_18,@"STO_CUDA_ENTRY STV_DEFAULT"
triton_poi_fused__native_batch_norm_legit_no_training_add_convolution_relu_threshold_backward_18:
.text.triton_poi_fused__native_batch_norm_legit_no_training_add_convolution_relu_threshold_backward_18:
[----:B------:R-:W-:Y:S01]  /*0000*/  LDC R1, c[0x0][0x28] ;  /* 0x00000a00ff017b82 */ /* 0x000fe20000000800 */
[----:B------:R-:W1:Y:S07]  /*0010*/  S2R R0, SR_TID.X ;  /* 0x0000000000007919 */ /* 0x000e6e0000002100 */
[----:B------:R-:W2:Y:S01]  /*0020*/  LDC.64 R4, c[0x0][0x230] ;  /* 0x00008c00ff047b82 */ /* 0x000ea20000000a00 */
[----:B------:R-:W-:Y:S01]  /*0030*/  ULDC.64 UR4, c[0x0][0x208] ;  /* 0x0000820000047ab9 */ /* 0x000fe20000000a00 */
[----:B------:R-:W-:Y:S01]  /*0040*/  ULDC.64 UR6, c[0x0][0x250] ;  /* 0x0000940000067ab9 */ /* 0x000fe20000000a00 */
[----:B------:R-:W3:Y:S05]  /*0050*/  S2R R7, SR_CTAID.X ;  /* 0x0000000000077919 */ /* 0x000eea0000002500 */
[----:B------:R-:W4:Y:S08]  /*0060*/  LDC.64 R10, c[0x0][0x218] ;  /* 0x00008600ff0a7b82 */ /* 0x000f300000000a00 */
[----:B------:R-:W5:Y:S08]  /*0070*/  LDC.64 R16, c[0x0][0x240] ;  /* 0x00009000ff107b82 */ /* 0x000f700000000a00 */
[----:B------:R-:W5:Y:S01]  /*0080*/  LDC.64 R18, c[0x0][0x238] ;  /* 0x00008e00ff127b82 */ /* 0x000f620000000a00 */
[----:B-1----:R-:W-:-:S07]  /*0090*/  SHF.L.U32 R0, R0, 0x1, RZ ;  /* 0x0000000100007819 */ /* 0x002fce00000006ff */
[----:B------:R-:W1:Y:S01]  /*00a0*/  LDC.64 R12, c[0x0][0x220] ;  /* 0x00008800ff0c7b82 */ /* 0x000e620000000a00 */
[----:B---3--:R-:W-:Y:S02]  /*00b0*/  SHF.R.S32.HI R3, RZ, 0x17, R7 ;  /* 0x00000017ff037819 */ /* 0x008fe40000011407 */
[----:B------:R-:W-:Y:S02]  /*00c0*/  LOP3.LUT R0, R0, 0xfe, RZ, 0xc0, !PT ;  /* 0x000000fe00007812 */ /* 0x000fe400078ec0ff */
[----:B------:R-:W-:Y:S02]  /*00d0*/  SGXT R3, R3, 0x1 ;  /* 0x000000010303781a */ /* 0x000fe40000000200 */
[----:B------:R-:W-:Y:S02]  /*00e0*/  LEA R0, R7, R0, 0x8 ;  /* 0x0000000007007211 */ /* 0x000fe400078e40ff */
[----:B------:R-:W3:Y:S02]  /*00f0*/  LDC.64 R6, c[0x0][0x228] ;  /* 0x00008a00ff067b82 */ /* 0x000ee40000000a00 */
[----:B------:R-:W-:-:S04]  /*0100*/  LEA.HI R3, R3, R0, RZ, 0x7 ;  /* 0x0000000003037211 */ /* 0x000fc800078f38ff */
[----:B------:R-:W-:-:S04]  /*0110*/  LOP3.LUT R3, R3, 0xffffff80, RZ, 0xc0, !PT ;  /* 0xffffff8003037812 */ /* 0x000fc800078ec0ff */
[----:B------:R-:W-:Y:S02]  /*0120*/  IADD3 R14, R0, -R3, RZ ;  /* 0x80000003000e7210 */ /* 0x000fe40007ffe0ff */
[----:B------:R-:W1:Y:S03]  /*0130*/  LDC.64 R2, c[0x0][0x210] ;  /* 0x00008400ff027b82 */ /* 0x000e660000000a00 */
[----:B--2---:R-:W-:-:S06]  /*0140*/  IMAD.WIDE R4, R14, 0x4, R4 ;  /* 0x000000040e047825 */ /* 0x004fcc00078e0204 */
[----:B------:R-:W2:Y:S01]  /*0150*/  LDG.E.EL.64 R4, desc[UR4][R4.64] ;  /* 0x0000000404047981 */ /* 0x000ea2000c2e1b00 */
[----:B----4-:R-:W-:-:S04]  /*0160*/  IMAD.WIDE R10, R14, 0x4, R10 ;  /* 0x000000040e0a7825 */ /* 0x010fc800078e020a */
[C---:B---3--:R-:W-:Y:S02]  /*0170*/  IMAD.WIDE R6, R14.reuse, 0x4, R6 ;  /* 0x000000040e067825 */ /* 0x048fe400078e0206 */
[----:B------:R-:W3:Y:S02]  /*0180*/  LDG.E.EL.64 R10, desc[UR4][R10.64] ;  /* 0x000000040a0a7981 */ /* 0x000ee4000c2e1b00 */
[----:B-----5:R-:W-:Y:S02]  /*0190*/  IMAD.WIDE R16, R14, 0x4, R16 ;  /* 0x000000040e107825 */ /* 0x020fe400078e0210 */
[----:B------:R-:W4:Y:S02]  /*01a0*/  LDG.E.EL.64 R6, desc[UR4][R6.64] ;  /* 0x0000000406067981 */ /* 0x000f24000c2e1b00 */
[----:B01----:R-:W-:Y:S02]  /*01b0*/  IMAD.WIDE R2, R0, 0x4, R2 ;  /* 0x0000000400027825 */ /* 0x003fe400078e0202 */
[----:B------:R-:W5:Y:S04]  /*01c0*/  LDG.E.EL.64 R16, desc[UR4][R16.64] ;  /* 0x0000000410107981 */ /* 0x000f68000c2e1b00 */
[----:B------:R-:W3:Y:S01]  /*01d0*/  LDG.E.64 R8, desc[UR4][R2.64] ;  /* 0x0000000402087981 */ /* 0x000ee2000c1e1b00 */
[----:B------:R-:W-:-:S05]  /*01e0*/  IMAD.WIDE R18, R14, 0x4, R18 ;  /* 0x000000040e127825 */ /* 0x000fca00078e0212 */
[----:B------:R-:W5:Y:S01]  /*01f0*/  LDG.E.EL.64 R14, desc[UR4][R18.64] ;  /* 0x00000004120e7981 */ /* 0x000f62000c2e1b00 */
[----:B------:R-:W-:-:S06]  /*0200*/  IMAD.WIDE R12, R0, 0x4, R12 ;  /* 0x00000004000c7825 */ /* 0x000fcc00078e020c */
[----:B------:R-:W4:Y:S01]  /*0210*/  LDG.E.64 R12, desc[UR4][R12.64] ;  /* 0x000000040c0c7981 */ /* 0x000f22000c1e1b00 */
[----:B--2---:R-:W-:Y:S01]  /*0220*/  FADD R4, R4, 9.9999997473787516356e-06 ;  /* 0x3727c5ac04047421 */ /* 0x004fe20000000000 */
[----:B------:R-:W-:-:S03]  /*0230*/  FADD R5, R5, 9.9999997473787516356e-06 ;  /* 0x3727c5ac05057421 */ /* 0x000fc60000000000 */
[----:B------:R-:W0:Y:S08]  /*0240*/  MUFU.SQRT R20, R4 ;  /* 0x0000000400147308 */ /* 0x000e300000002000 */
[----:B------:R-:W1:Y:S01]  /*0250*/  MUFU.SQRT R21, R5 ;  /* 0x0000000500157308 */ /* 0x000e620000002000 */
[C---:B0-----:R-:W-:Y:S02]  /*0260*/  FSETP.GT.AND P0, PT, R20.reuse, 8.50705917302346158658e+37, PT ;  /* 0x7e8000001400780b */ /* 0x041fe40003f04000 */
[----:B------:R-:W-:-:S02]  /*0270*/  FSETP.GEU.AND P2, PT, R20, 1.175494350822287508e-38, PT ;  /* 0x008000001400780b */ /* 0x000fc40003f4e000 */
[C---:B-1----:R-:W-:Y:S02]  /*0280*/  FSETP.GT.AND P1, PT, R21.reuse, 8.50705917302346158658e+37, PT ;  /* 0x7e8000001500780b */ /* 0x042fe40003f24000 */
[----:B------:R-:W-:-:S07]  /*0290*/  FSETP.GEU.AND P3, PT, R21, 1.175494350822287508e-38, PT ;  /* 0x008000001500780b */ /* 0x000fce0003f6e000 */
[----:B------:R-:W-:Y:S01]  /*02a0*/  @P0 FMUL R20, R20, 0.25 ;  /* 0x3e80000014140820 */ /* 0x000fe20000400000 */
[----:B------:R-:W-:-:S03]  /*02b0*/  HFMA2.MMA R4, -RZ, RZ, 1.625, 0 ;  /* 0x3e800000ff047435 */ /* 0x000fc600000001ff */
[----:B------:R-:W-:Y:S01]  /*02c0*/  @!P2 FMUL R20, R20, 16777216 ;  /* 0x4b8000001414a820 */ /* 0x000fe20000400000 */
[----:B------:R-:W-:-:S04]  /*02d0*/  @P1 FMUL R21, R21, 0.25 ;  /* 0x3e80000015151820 */ /* 0x000fc80000400000 */
[----:B------:R-:W-:Y:S01]  /*02e0*/  @!P3 FMUL R21, R21, 16777216 ;  /* 0x4b8000001515b820 */ /* 0x000fe20000400000 */
[----:B------:R-:W0:Y:S01]  /*02f0*/  MUFU.RCP R20, R20 ;  /* 0x0000001400147308 */ /* 0x000e220000001000 */
[----:B------:R-:W-:-:S07]  /*0300*/  FSEL R5, R4, 1, P0 ;  /* 0x3f80000004057808 */ /* 0x000fce0000000000 */
[----:B------:R-:W1:Y:S01]  /*0310*/  MUFU.RCP R21, R21 ;  /* 0x0000001500157308 */ /* 0x000e620000001000 */
[----:B------:R-:W-:Y:S01]  /*0320*/  FSEL R4, R4, 1, P1 ;  /* 0x3f80000004047808 */ /* 0x000fe20000800000 */
[----:B------:R-:W-:Y:S01]  /*0330*/  @!P2 FMUL R5, R5, 16777216 ;  /* 0x4b8000000505a820 */ /* 0x000fe20000400000 */
[----:B---3--:R-:W-:Y:S01]  /*0340*/  FADD R8, R8, R10 ;  /* 0x0000000a08087221 */ /* 0x008fe20000000000 */
[----:B------:R-:W-:Y:S02]  /*0350*/  FADD R9, R9, R11 ;  /* 0x0000000b09097221 */ /* 0x000fe40000000000 */
[----:B------:R-:W-:Y:S01]  /*0360*/  @!P3 FMUL R4, R4, 16777216 ;  /* 0x4b8000000404b820 */ /* 0x000fe20000400000 */
[----:B0-----:R-:W-:Y:S01]  /*0370*/  FMUL R5, R20, R5 ;  /* 0x0000000514057220 */ /* 0x001fe20000400000 */
[----:B----4-:R-:W-:Y:S01]  /*0380*/  FADD R6, -R6, R8 ;  /* 0x0000000806067221 */ /* 0x010fe20000000100 */
[----:B------:R-:W-:Y:S01]  /*0390*/  FADD R7, -R7, R9 ;  /* 0x0000000907077221 */ /* 0x000fe20000000100 */
[----:B-1----:R-:W-:-:S02]  /*03a0*/  FMUL R4, R21, R4 ;  /* 0x0000000415047220 */ /* 0x002fc40000400000 */
[----:B------:R-:W-:Y:S02]  /*03b0*/  FMUL R5, R5, R6 ;  /* 0x0000000605057220 */ /* 0x000fe40000400000 */
[----:B------:R-:W-:Y:S02]  /*03c0*/  FMUL R4, R4, R7 ;  /* 0x0000000704047220 */ /* 0x000fe40000400000 */
[----:B-----5:R-:W-:Y:S02]  /*03d0*/  FFMA R14, R14, R5, R16 ;  /* 0x000000050e0e7223 */ /* 0x020fe40000000010 */
[----:B------:R-:W-:-:S03]  /*03e0*/  FFMA R15, R15, R4, R17 ;  /* 0x000000040f0f7223 */ /* 0x000fc60000000011 */
[C---:B------:R-:W-:Y:S01]  /*03f0*/  FSETP.GEU.AND P0, PT, R14.reuse, RZ, PT ;  /* 0x000000ff0e00720b */ /* 0x040fe20003f0e000 */
[----:B------:R-:W0:Y:S01]  /*0400*/  LDC.64 R4, c[0x0][0x248] ;  /* 0x00009200ff047b82 */ /* 0x000e220000000a00 */
[C---:B------:R-:W-:Y:S02]  /*0410*/  FSETP.GEU.AND P1, PT, R15.reuse, RZ, PT ;  /* 0x000000ff0f00720b */ /* 0x040fe40003f2e000 */
[----:B------:R-:W-:Y:S02]  /*0420*/  FSEL R7, R14, RZ, P0 ;  /* 0x000000ff0e077208 */ /* 0x000fe40000000000 */
[----:B------:R-:W-:Y:S02]  /*0430*/  FSEL R6, R15, RZ, P1 ;  /* 0x000000ff0f067208 */ /* 0x000fe40000800000 */
[----:B------:R-:W-:Y:S01]  /*0440*/  FSETP.GEU.AND P1, PT, R7, -R12, PT ;  /* 0x8000000c0700720b */ /* 0x000fe20003f2e000 */
[----:B------:R-:W-:Y:S01]  /*0450*/  FADD R7, R12, R7 ;  /* 0x000000070c077221 */ /* 0x000fe20000000000 */
[----:B------:R-:W-:Y:S01]  /*0460*/  FSETP.GEU.AND P0, PT, R6, -R13, PT ;  /* 0x8000000d0600720b */ /* 0x000fe20003f0e000 */
[----:B------:R-:W-:-:S03]  /*0470*/  FADD R10, R13, R6 ;  /* 0x000000060d0a7221 */ /* 0x000fc60000000000 */
[----:B------:R-:W-:Y:S02]  /*0480*/  FSEL R12, R7, RZ, P1 ;  /* 0x000000ff070c7208 */ /* 0x000fe40000800000 */
[----:B------:R-:W-:Y:S02]  /*0490*/  FSEL R13, R10, RZ, P0 ;  /* 0x000000ff0a0d7208 */ /* 0x000fe40000000000 */
[----:B------:R-:W-:Y:S02]  /*04a0*/  FSETP.GTU.AND P1, PT, R12, RZ, PT ;  /* 0x000000ff0c00720b */ /* 0x000fe40003f2c000 */
[----:B------:R-:W-:Y:S02]  /*04b0*/  FSETP.GTU.AND P0, PT, R13, RZ, PT ;  /* 0x000000ff0d00720b */ /* 0x000fe40003f0c000 */
[----:B------:R-:W-:Y:S02]  /*04c0*/  IADD3 R6, P2, R0, UR6, RZ ;  /* 0x0000000600067c10 */ /* 0x000fe4000ff5e0ff */
[----:B------:R-:W-:-:S02]  /*04d0*/  SEL R10, RZ, 0x1, P1 ;  /* 0x00000001ff0a7807 */ /* 0x000fc40000800000 */
[----:B------:R-:W-:Y:S01]  /*04e0*/  SEL R11, RZ, 0x100, P0 ;  /* 0x00000100ff0b7807 */ /* 0x000fe20000000000 */
[C---:B0-----:R-:W-:Y:S01]  /*04f0*/  IMAD.WIDE R4, R0.reuse, 0x4, R4 ;  /* 0x0000000400047825 */ /* 0x041fe200078e0204 */
[----:B------:R-:W-:Y:S02]  /*0500*/  LEA.HI.X.SX32 R7, R0, UR7, 0x1, P2 ;  /* 0x0000000700077c11 */ /* 0x000fe400090f0eff */
[----:B------:R-:W-:Y:S01]  /*0510*/  IADD3 R11, R10, R11, RZ ;  /* 0x0000000b0a0b7210 */ /* 0x000fe20007ffe0ff */
[----:B------:R-:W-:Y:S04]  /*0520*/  STG.E.64 desc[UR4][R2.64], R8 ;  /* 0x0000000802007986 */ /* 0x000fe8000c101b04 */
[----:B------:R-:W-:Y:S04]  /*0530*/  STG.E.64 desc[UR4][R4.64], R12 ;  /* 0x0000000c04007986 */ /* 0x000fe8000c101b04 */
[----:B------:R-:W-:Y:S01]  /*0540*/  STG.E.U16 desc[UR4][R6.64], R11 ;  /* 0x0000000b06007986 */ /* 0x000fe2000c101504 */
[----:B------:R-:W-:Y:S05]  /*0550*/  EXIT ;  /* 0x000000000000794d */ /* 0x000fea0003800000 */
.L_x_0:
[----:B------:R-:W-:-:S00]  /*0560*/  BRA `(.L_x_0) ;  /* 0xfffffffc00fc7947 */ /* 0x000fc0000383ffff */
[----:B------:R-:W-:-:S00]  /*0570*/  NOP ;  /* 0x0000000000007918 */ /* 0x000fc00000000000 */
        /* <DEDUP_REMOVED lines=8> */
.L_x_1:


//--------------------- .nv.global.init           --------------------------
	.section	.nv.global.init,"aw",@progbits
.nv.global.init:
	.type		_$_str,@object
	.size		_$_str,(_$_str_$_2 - _$_str)
_$_str:
        /*0000*/ 	.byte	0x5f, 0x5f, 0x43, 0x55, 0x44, 0x41, 0x5f, 0x46, 0x54, 0x5a, 0x00
	.type		_$_str_$_2,@object
	.size		_$_str_$_2,(.L_1 - _$_str_$_2)
_$_str_$_2:
        /*000b*/ 	.byte	0x5f, 0x5f, 0x43, 0x55, 0x44, 0x41, 0x5f, 0x50, 0x52, 0x45, 0x43, 0x5f, 0x53, 0x51, 0x52, 0x54
        /*001b*/ 	.byte	0x00
.L_1:


//--------------------- .nv.constant0.triton_poi_fused__native_batch_norm_legit_no_training_add_convolution_relu_threshold_backward_18 --------------------------
	.section	.nv.constant0.triton_poi_fused__native_batch_norm_legit_no_training_add_convolution_relu_threshold_backward_18,"a",@progbits
	.sectionflags	@""
	.align	4
.nv.constant0.triton_poi_fused__native_batch_norm_legit_no_training_add_convolution_relu_threshold_backward_18:
	.zero		604
